//
// Generated by NVIDIA NVVM Compiler
//
// Compiler Build ID: CL-36424714
// Cuda compilation tools, release 13.0, V13.0.88
// Based on NVVM 20.0.0
//

.version 9.0
.target sm_100
.address_size 64

	// .globl	get_spike_weights_kernel

.visible .entry get_spike_weights_kernel(
	.param .u64 .ptr .align 1 get_spike_weights_kernel_param_0,
	.param .u64 .ptr .align 1 get_spike_weights_kernel_param_1,
	.param .u64 .ptr .align 1 get_spike_weights_kernel_param_2,
	.param .u32 get_spike_weights_kernel_param_3
)
{
	.reg .b32 	%r<12>;
	.reg .b32 	%f<2>;
	.reg .b64 	%rd<13>;

	ld.param.u64 	%rd1, [get_spike_weights_kernel_param_0];
	ld.param.u64 	%rd2, [get_spike_weights_kernel_param_1];
	ld.param.u64 	%rd3, [get_spike_weights_kernel_param_2];
	ld.param.u32 	%r1, [get_spike_weights_kernel_param_3];
	cvta.to.global.u64 	%rd4, %rd3;
	cvta.to.global.u64 	%rd5, %rd1;
	cvta.to.global.u64 	%rd6, %rd2;
	mov.u32 	%r2, %nctaid.x;
	mov.u32 	%r3, %nctaid.y;
	mov.u32 	%r4, %tid.x;
	mov.u32 	%r5, %ctaid.x;
	mov.u32 	%r6, %ctaid.y;
	mad.lo.s32 	%r7, %r4, %r2, %r5;
	mul.wide.u32 	%rd7, %r7, 4;
	add.s64 	%rd8, %rd6, %rd7;
	ld.global.u32 	%r8, [%rd8];
	mad.lo.s32 	%r9, %r1, %r6, %r8;
	mad.lo.s32 	%r10, %r4, %r3, %r6;
	mad.lo.s32 	%r11, %r10, %r2, %r5;
	mul.wide.s32 	%rd9, %r9, 4;
	add.s64 	%rd10, %rd5, %rd9;
	ld.global.f32 	%f1, [%rd10];
	mul.wide.u32 	%rd11, %r11, 4;
	add.s64 	%rd12, %rd4, %rd11;
	st.global.f32 	[%rd12], %f1;
	ret;

}


// ===== COMPILED SASS (sm_100) =====

	.target	sm_100

	.elftype	@"ET_EXEC"


//--------------------- .note.nv.tkinfo           --------------------------
	.section	.note.nv.tkinfo,"",@"SHT_NOTE"
	.sectionflags	@"SHF_NOTE_NV_TKINFO"
	.tkinfo
        /*0018*/ 	.word	0x00000002
        /*0030*/ 	.string	""
        /*0030*/ 	.string	"ptxas"
        /*0030*/ 	.string	"Cuda compilation tools, release 13.0, V13.0.88"
        /*0030*/ 	.string	"Build cuda_13.0.r13.0/compiler.36424714_0"
        /*0030*/ 	.string	"-arch sm_100 -m 64 "



//--------------------- .note.nv.cuinfo           --------------------------
	.section	.note.nv.cuinfo,"",@"SHT_NOTE"
	.sectionflags	@"SHF_NOTE_NV_CUINFO"
        /*0018*/ 	.short	0x0002
        /*001a*/ 	.short	0x0064
        /*001c*/ 	.short	0x0082
	.zero		2


//--------------------- .nv.info                  --------------------------
	.section	.nv.info,"",@"SHT_CUDA_INFO"
	.align	4


	//----- nvinfo : EIATTR_REGCOUNT
	.align		4
        /*0000*/ 	.byte	0x04, 0x2f
        /*0002*/ 	.short	(.L_1 - .L_0)
	.align		4
.L_0:
        /*0004*/ 	.word	index@(get_spike_weights_kernel)
        /*0008*/ 	.word	0x0000000e


	//----- nvinfo : EIATTR_FRAME_SIZE
	.align		4
.L_1:
        /*000c*/ 	.byte	0x04, 0x11
        /*000e*/ 	.short	(.L_3 - .L_2)
	.align		4
.L_2:
        /*0010*/ 	.word	index@(get_spike_weights_kernel)
        /*0014*/ 	.word	0x00000000


	//----- nvinfo : EIATTR_MIN_STACK_SIZE
	.align		4
.L_3:
        /*0018*/ 	.byte	0x04, 0x12
        /*001a*/ 	.short	(.L_5 - .L_4)
	.align		4
.L_4:
        /*001c*/ 	.word	index@(get_spike_weights_kernel)
        /*0020*/ 	.word	0x00000000
.L_5:


//--------------------- .nv.compat                --------------------------
	.section	.nv.compat,"",@"SHT_CUDA_COMPAT_INFO"
	.align	4
        /*0000*/ 	.byte	0x02, 0x09, 0x00, 0x00, 0x02, 0x02, 0x01, 0x00, 0x02, 0x05, 0x05, 0x00, 0x03, 0x07, 0x01, 0x01
        /*0010*/ 	.byte	0x02, 0x03, 0x00, 0x00, 0x02, 0x06, 0x01, 0x00, 0x04, 0x0b, 0x08, 0x00, 0x09, 0x00, 0x00, 0x00
        /*0020*/ 	.byte	0x00, 0x00, 0x00, 0x00


//--------------------- .nv.info.get_spike_weights_kernel --------------------------
	.section	.nv.info.get_spike_weights_kernel,"",@"SHT_CUDA_INFO"
	.sectionflags	@""
	.align	4


	//----- nvinfo : EIATTR_CUDA_API_VERSION
	.align		4
        /*0000*/ 	.byte	0x04, 0x37
        /*0002*/ 	.short	(.L_7 - .L_6)
.L_6:
        /*0004*/ 	.word	0x00000082


	//----- nvinfo : EIATTR_KPARAM_INFO
	.align		4
.L_7:
        /*0008*/ 	.byte	0x04, 0x17
        /*000a*/ 	.short	(.L_9 - .L_8)
.L_8:
        /*000c*/ 	.word	0x00000000
        /*0010*/ 	.short	0x0003
        /*0012*/ 	.short	0x0018
        /*0014*/ 	.byte	0x00, 0xf0, 0x11, 0x00


	//----- nvinfo : EIATTR_KPARAM_INFO
	.align		4
.L_9:
        /*0018*/ 	.byte	0x04, 0x17
        /*001a*/ 	.short	(.L_11 - .L_10)
.L_10:
        /*001c*/ 	.word	0x00000000
        /*0020*/ 	.short	0x0002
        /*0022*/ 	.short	0x0010
        /*0024*/ 	.byte	0x00, 0xf5, 0x21, 0x00


	//----- nvinfo : EIATTR_KPARAM_INFO
	.align		4
.L_11:
        /*0028*/ 	.byte	0x04, 0x17
        /*002a*/ 	.short	(.L_13 - .L_12)
.L_12:
        /*002c*/ 	.word	0x00000000
        /*0030*/ 	.short	0x0001
        /*0032*/ 	.short	0x0008
        /*0034*/ 	.byte	0x00, 0xf5, 0x21, 0x00


	//----- nvinfo : EIATTR_KPARAM_INFO
	.align		4
.L_13:
        /*0038*/ 	.byte	0x04, 0x17
        /*003a*/ 	.short	(.L_15 - .L_14)
.L_14:
        /*003c*/ 	.word	0x00000000
        /*0040*/ 	.short	0x0000
        /*0042*/ 	.short	0x0000
        /*0044*/ 	.byte	0x00, 0xf5, 0x21, 0x00


	//----- nvinfo : EIATTR_SPARSE_MMA_MASK
	.align		4
.L_15:
        /*0048*/ 	.byte	0x03, 0x50
        /*004a*/ 	.short	0x0000


	//----- nvinfo : EIATTR_MAXREG_COUNT
	.align		4
        /*004c*/ 	.byte	0x03, 0x1b
        /*004e*/ 	.short	0x00ff


	//----- nvinfo : EIATTR_MERCURY_ISA_VERSION
	.align		4
        /*0050*/ 	.byte	0x03, 0x5f
        /*0052*/ 	.short	0x0101


	//----- nvinfo : EIATTR_VRC_CTA_INIT_COUNT
	.align		4
        /*0054*/ 	.byte	0x02, 0x4a
	.zero		1
	.zero		1


	//----- nvinfo : EIATTR_EXIT_INSTR_OFFSETS
	.align		4
        /*0058*/ 	.byte	0x04, 0x1c
        /*005a*/ 	.short	(.L_17 - .L_16)


	//   ....[0]....
.L_16:
        /*005c*/ 	.word	0x00000150


	//----- nvinfo : EIATTR_CBANK_PARAM_SIZE
	.align		4
.L_17:
        /*0060*/ 	.byte	0x03, 0x19
        /*0062*/ 	.short	0x001c


	//----- nvinfo : EIATTR_PARAM_CBANK
	.align		4
        /*0064*/ 	.byte	0x04, 0x0a
        /*0066*/ 	.short	(.L_19 - .L_18)
	.align		4
.L_18:
        /*0068*/ 	.word	index@(.nv.constant0.get_spike_weights_kernel)
        /*006c*/ 	.short	0x0380
        /*006e*/ 	.short	0x001c


	//----- nvinfo : EIATTR_SW_WAR
	.align		4
.L_19:
        /*0070*/ 	.byte	0x04, 0x36
        /*0072*/ 	.short	(.L_21 - .L_20)
.L_20:
        /*0074*/ 	.word	0x00000008
.L_21:


//--------------------- .nv.callgraph             --------------------------
	.section	.nv.callgraph,"",@"SHT_CUDA_CALLGRAPH"
	.align	4
	.sectionentsize	8
	.align		4
        /*0000*/ 	.word	0x00000000
	.align		4
        /*0004*/ 	.word	0xffffffff
	.align		4
        /*0008*/ 	.word	0x00000000
	.align		4
        /*000c*/ 	.word	0xfffffffe
	.align		4
        /*0010*/ 	.word	0x00000000
	.align		4
        /*0014*/ 	.word	0xfffffffd
	.align		4
        /*0018*/ 	.word	0x00000000
	.align		4
        /*001c*/ 	.word	0xfffffffc


//--------------------- .text.get_spike_weights_kernel --------------------------
	.section	.text.get_spike_weights_kernel,"ax",@progbits
	.align	128
        .global         get_spike_weights_kernel
        .type           get_spike_weights_kernel,@function
        .size           get_spike_weights_kernel,(.L_x_1 - get_spike_weights_kernel)
        .other          get_spike_weights_kernel,@"STO_CUDA_ENTRY STV_DEFAULT"
get_spike_weights_kernel:
.text.get_spike_weights_kernel:
[----:B------:R-:W-:Y:S01]  /*0000*/  LDC R1, c[0x0][0x37c] ;  /* 0x0000df00ff017b82 */ /* 0x000fe20000000800 */
[----:B------:R-:W0:Y:S07]  /*0010*/  S2R R0, SR_TID.X ;  /* 0x0000000000007919 */ /* 0x000e2e0000002100 */
[----:B------:R-:W1:Y:S01]  /*0020*/  LDC.64 R2, c[0x0][0x388] ;  /* 0x0000e200ff027b82 */ /* 0x000e620000000a00 */
[----:B------:R-:W0:Y:S01]  /*0030*/  LDCU UR6, c[0x0][0x370] ;  /* 0x00006e00ff0677ac */ /* 0x000e220008000800 */
[----:B------:R-:W0:Y:S01]  /*0040*/  S2R R9, SR_CTAID.X ;  /* 0x0000000000097919 */ /* 0x000e220000002500 */
[----:B------:R-:W2:Y:S01]  /*0050*/  LDCU.64 UR4, c[0x0][0x358] ;  /* 0x00006b00ff0477ac */ /* 0x000ea20008000a00 */
[----:B------:R-:W3:Y:S01]  /*0060*/  S2R R11, SR_CTAID.Y ;  /* 0x00000000000b7919 */ /* 0x000ee20000002600 */
[----:B------:R-:W3:Y:S01]  /*0070*/  LDCU UR7, c[0x0][0x398] ;  /* 0x00007300ff0777ac */ /* 0x000ee20008000800 */
[----:B0-----:R-:W-:-:S04]  /*0080*/  IMAD R5, R0, UR6, R9 ;  /* 0x0000000600057c24 */ /* 0x001fc8000f8e0209 */
[----:B-1----:R-:W-:Y:S02]  /*0090*/  IMAD.WIDE.U32 R2, R5, 0x4, R2 ;  /* 0x0000000405027825 */ /* 0x002fe400078e0002 */
[----:B------:R-:W0:Y:S04]  /*00a0*/  LDC.64 R4, c[0x0][0x380] ;  /* 0x0000e000ff047b82 */ /* 0x000e280000000a00 */
[----:B--2---:R-:W3:Y:S02]  /*00b0*/  LDG.E R2, desc[UR4][R2.64] ;  /* 0x0000000402027981 */ /* 0x004ee4000c1e1900 */
[----:B---3--:R-:W-:-:S04]  /*00c0*/  IMAD R7, R11, UR7, R2 ;  /* 0x000000070b077c24 */ /* 0x008fc8000f8e0202 */
[----:B0-----:R-:W-:Y:S01]  /*00d0*/  IMAD.WIDE R4, R7, 0x4, R4 ;  /* 0x0000000407047825 */ /* 0x001fe200078e0204 */
[----:B------:R-:W0:Y:S01]  /*00e0*/  LDCU UR7, c[0x0][0x374] ;  /* 0x00006e80ff0777ac */ /* 0x000e220008000800 */
[----:B------:R-:W1:Y:S04]  /*00f0*/  LDC.64 R6, c[0x0][0x390] ;  /* 0x0000e400ff067b82 */ /* 0x000e680000000a00 */
[----:B------:R-:W2:Y:S01]  /*0100*/  LDG.E R5, desc[UR4][R4.64] ;  /* 0x0000000404057981 */ /* 0x000ea2000c1e1900 */
[----:B0-----:R-:W-:-:S04]  /*0110*/  IMAD R0, R0, UR7, R11 ;  /* 0x0000000700007c24 */ /* 0x001fc8000f8e020b */
[----:B------:R-:W-:-:S04]  /*0120*/  IMAD R9, R0, UR6, R9 ;  /* 0x0000000600097c24 */ /* 0x000fc8000f8e0209 */
[----:B-1----:R-:W-:-:S05]  /*0130*/  IMAD.WIDE.U32 R2, R9, 0x4, R6 ;  /* 0x0000000409027825 */ /* 0x002fca00078e0006 */
[----:B--2---:R-:W-:Y:S01]  /*0140*/  STG.E desc[UR4][R2.64], R5 ;  /* 0x0000000502007986 */ /* 0x004fe2000c101904 */
[----:B------:R-:W-:Y:S05]  /*0150*/  EXIT ;  /* 0x000000000000794d */ /* 0x000fea0003800000 */
.L_x_0:
[----:B------:R-:W-:-:S00]  /*0160*/  BRA `(.L_x_0) ;  /* 0xfffffffc00fc7947 */ /* 0x000fc0000383ffff */
[----:B------:R-:W-:-:S00]  /*0170*/  NOP ;  /* 0x0000000000007918 */ /* 0x000fc00000000000 */
        /* <DEDUP_REMOVED lines=8> */
.L_x_1:


//--------------------- .nv.shared.reserved.0     --------------------------
	.section	.nv.shared.reserved.0,"aw",@nobits
	.weak		__nv_reservedSMEM_offset_0_alias
	.size		__nv_reservedSMEM_offset_0_alias, 0, 64
	.other		__nv_reservedSMEM_offset_0_alias,@"STO_CUDA_RESERVED_SHARED STV_DEFAULT"
__nv_reservedSMEM_offset_0_alias:
	.zero		0
	.zero		64


//--------------------- .nv.constant0.get_spike_weights_kernel --------------------------
	.section	.nv.constant0.get_spike_weights_kernel,"a",@progbits
	.sectionflags	@""
	.align	4
.nv.constant0.get_spike_weights_kernel:
	.zero		924


//--------------------- SYMBOLS --------------------------

	.type		.nv.reservedSmem.offset0,@object
	.size		.nv.reservedSmem.offset0,0x4
